//
// Generated by NVIDIA NVVM Compiler
//
// Compiler Build ID: CL-36424714
// Cuda compilation tools, release 13.0, V13.0.88
// Based on NVVM 20.0.0
//

.version 9.0
.target sm_100
.address_size 64

	// .globl	_Z12MatMulKernel6MatrixS_S_
// _ZZ12MatMulKernel6MatrixS_S_E2As has been demoted
// _ZZ12MatMulKernel6MatrixS_S_E2Bs has been demoted

.visible .entry _Z12MatMulKernel6MatrixS_S_(
	.param .align 8 .b8 _Z12MatMulKernel6MatrixS_S__param_0[24],
	.param .align 8 .b8 _Z12MatMulKernel6MatrixS_S__param_1[24],
	.param .align 8 .b8 _Z12MatMulKernel6MatrixS_S__param_2[24]
)
{
	.reg .pred 	%p<8>;
	.reg .b32 	%r<83>;
	.reg .b32 	%f<95>;
	.reg .b64 	%rd<73>;
	// demoted variable
	.shared .align 4 .b8 _ZZ12MatMulKernel6MatrixS_S_E2As[36];
	// demoted variable
	.shared .align 4 .b8 _ZZ12MatMulKernel6MatrixS_S_E2Bs[36];
	ld.param.u64 	%rd6, [_Z12MatMulKernel6MatrixS_S__param_2+16];
	ld.param.u32 	%r43, [_Z12MatMulKernel6MatrixS_S__param_2+8];
	ld.param.u64 	%rd5, [_Z12MatMulKernel6MatrixS_S__param_1+16];
	ld.param.u32 	%r40, [_Z12MatMulKernel6MatrixS_S__param_1+8];
	ld.param.u64 	%rd4, [_Z12MatMulKernel6MatrixS_S__param_0+16];
	ld.param.u32 	%r37, [_Z12MatMulKernel6MatrixS_S__param_0+8];
	ld.param.v2.u32 	{%r35, %r36}, [_Z12MatMulKernel6MatrixS_S__param_0];
	mov.u32 	%r1, %ctaid.x;
	mov.u32 	%r2, %ctaid.y;
	mov.u32 	%r3, %tid.y;
	mov.u32 	%r4, %tid.x;
	mul.hi.s32 	%r44, %r35, 1431655766;
	shr.u32 	%r45, %r44, 31;
	add.s32 	%r5, %r44, %r45;
	setp.lt.s32 	%p1, %r35, 3;
	mov.f32 	%f94, 0f00000000;
	@%p1 bra 	$L__BB0_9;
	mul.lo.s32 	%r6, %r37, %r1;
	mad.lo.s32 	%r47, %r37, %r3, %r4;
	cvt.s64.s32 	%rd1, %r47;
	mul.lo.s32 	%r48, %r3, 12;
	mov.u32 	%r49, _ZZ12MatMulKernel6MatrixS_S_E2As;
	add.s32 	%r8, %r49, %r48;
	shl.b32 	%r50, %r4, 2;
	add.s32 	%r9, %r8, %r50;
	mad.lo.s32 	%r51, %r40, %r3, %r4;
	cvt.s64.s32 	%rd2, %r51;
	mov.u32 	%r52, _ZZ12MatMulKernel6MatrixS_S_E2Bs;
	add.s32 	%r11, %r52, %r50;
	add.s32 	%r10, %r11, %r48;
	add.s32 	%r53, %r5, -1;
	setp.lt.u32 	%p2, %r53, 3;
	mov.f32 	%f94, 0f00000000;
	mov.b32 	%r82, 0;
	@%p2 bra 	$L__BB0_4;
	and.b32  	%r54, %r5, 1073741820;
	neg.s32 	%r80, %r54;
	mad.lo.s32 	%r79, %r6, 3, 6;
	add.s32 	%r55, %r40, %r2;
	mul.lo.s32 	%r78, %r55, 3;
	mul.lo.s32 	%r75, %r2, 3;
	mad.lo.s32 	%r77, %r40, 6, %r75;
	mad.lo.s32 	%r76, %r40, 9, %r75;
	mov.f32 	%f94, 0f00000000;
$L__BB0_3:
	.pragma "nounroll";
	and.b32  	%r82, %r5, 1073741820;
	add.s32 	%r56, %r79, -6;
	cvt.s64.s32 	%rd7, %r56;
	cvt.s64.s32 	%rd8, %r75;
	add.s64 	%rd9, %rd7, %rd1;
	cvta.to.global.u64 	%rd10, %rd4;
	shl.b64 	%rd11, %rd9, 2;
	add.s64 	%rd12, %rd10, %rd11;
	ld.global.f32 	%f14, [%rd12];
	st.shared.f32 	[%r9], %f14;
	add.s64 	%rd13, %rd8, %rd2;
	cvta.to.global.u64 	%rd14, %rd5;
	shl.b64 	%rd15, %rd13, 2;
	add.s64 	%rd16, %rd14, %rd15;
	ld.global.f32 	%f15, [%rd16];
	st.shared.f32 	[%r10], %f15;
	bar.sync 	0;
	ld.shared.f32 	%f16, [%r8];
	ld.shared.f32 	%f17, [%r11];
	fma.rn.f32 	%f18, %f16, %f17, %f94;
	ld.shared.f32 	%f19, [%r8+4];
	ld.shared.f32 	%f20, [%r11+12];
	fma.rn.f32 	%f21, %f19, %f20, %f18;
	ld.shared.f32 	%f22, [%r8+8];
	ld.shared.f32 	%f23, [%r11+24];
	fma.rn.f32 	%f24, %f22, %f23, %f21;
	bar.sync 	0;
	add.s32 	%r57, %r79, -3;
	cvt.s64.s32 	%rd17, %r57;
	cvt.s64.s32 	%rd18, %r78;
	add.s64 	%rd19, %rd17, %rd1;
	shl.b64 	%rd20, %rd19, 2;
	add.s64 	%rd21, %rd10, %rd20;
	ld.global.f32 	%f25, [%rd21];
	st.shared.f32 	[%r9], %f25;
	add.s64 	%rd22, %rd18, %rd2;
	shl.b64 	%rd23, %rd22, 2;
	add.s64 	%rd24, %rd14, %rd23;
	ld.global.f32 	%f26, [%rd24];
	st.shared.f32 	[%r10], %f26;
	bar.sync 	0;
	ld.shared.f32 	%f27, [%r8];
	ld.shared.f32 	%f28, [%r11];
	fma.rn.f32 	%f29, %f27, %f28, %f24;
	ld.shared.f32 	%f30, [%r8+4];
	ld.shared.f32 	%f31, [%r11+12];
	fma.rn.f32 	%f32, %f30, %f31, %f29;
	ld.shared.f32 	%f33, [%r8+8];
	ld.shared.f32 	%f34, [%r11+24];
	fma.rn.f32 	%f35, %f33, %f34, %f32;
	bar.sync 	0;
	add.s32 	%r58, %r79, 3;
	cvt.s64.s32 	%rd25, %r79;
	cvt.s64.s32 	%rd26, %r77;
	add.s64 	%rd27, %rd25, %rd1;
	shl.b64 	%rd28, %rd27, 2;
	add.s64 	%rd29, %rd10, %rd28;
	ld.global.f32 	%f36, [%rd29];
	st.shared.f32 	[%r9], %f36;
	add.s64 	%rd30, %rd26, %rd2;
	shl.b64 	%rd31, %rd30, 2;
	add.s64 	%rd32, %rd14, %rd31;
	ld.global.f32 	%f37, [%rd32];
	st.shared.f32 	[%r10], %f37;
	bar.sync 	0;
	ld.shared.f32 	%f38, [%r8];
	ld.shared.f32 	%f39, [%r11];
	fma.rn.f32 	%f40, %f38, %f39, %f35;
	ld.shared.f32 	%f41, [%r8+4];
	ld.shared.f32 	%f42, [%r11+12];
	fma.rn.f32 	%f43, %f41, %f42, %f40;
	ld.shared.f32 	%f44, [%r8+8];
	ld.shared.f32 	%f45, [%r11+24];
	fma.rn.f32 	%f46, %f44, %f45, %f43;
	bar.sync 	0;
	cvt.s64.s32 	%rd33, %r58;
	cvt.s64.s32 	%rd34, %r76;
	add.s64 	%rd35, %rd33, %rd1;
	shl.b64 	%rd36, %rd35, 2;
	add.s64 	%rd37, %rd10, %rd36;
	ld.global.f32 	%f47, [%rd37];
	st.shared.f32 	[%r9], %f47;
	add.s64 	%rd38, %rd34, %rd2;
	shl.b64 	%rd39, %rd38, 2;
	add.s64 	%rd40, %rd14, %rd39;
	ld.global.f32 	%f48, [%rd40];
	st.shared.f32 	[%r10], %f48;
	bar.sync 	0;
	ld.shared.f32 	%f49, [%r8];
	ld.shared.f32 	%f50, [%r11];
	fma.rn.f32 	%f51, %f49, %f50, %f46;
	ld.shared.f32 	%f52, [%r8+4];
	ld.shared.f32 	%f53, [%r11+12];
	fma.rn.f32 	%f54, %f52, %f53, %f51;
	ld.shared.f32 	%f55, [%r8+8];
	ld.shared.f32 	%f56, [%r11+24];
	fma.rn.f32 	%f94, %f55, %f56, %f54;
	bar.sync 	0;
	add.s32 	%r80, %r80, 4;
	add.s32 	%r79, %r79, 12;
	mul.lo.s32 	%r59, %r40, 12;
	add.s32 	%r78, %r78, %r59;
	add.s32 	%r77, %r77, %r59;
	add.s32 	%r76, %r76, %r59;
	add.s32 	%r75, %r75, %r59;
	setp.ne.s32 	%p3, %r80, 0;
	@%p3 bra 	$L__BB0_3;
$L__BB0_4:
	and.b32  	%r32, %r5, 3;
	setp.eq.s32 	%p4, %r32, 0;
	@%p4 bra 	$L__BB0_9;
	cvta.to.global.u64 	%rd3, %rd4;
	setp.eq.s32 	%p5, %r32, 1;
	@%p5 bra 	$L__BB0_7;
	mad.lo.s32 	%r60, %r37, %r1, %r82;
	mul.lo.s32 	%r61, %r60, 3;
	cvt.s64.s32 	%rd41, %r61;
	mad.lo.s32 	%r62, %r82, %r40, %r2;
	mul.lo.s32 	%r63, %r62, 3;
	cvt.s64.s32 	%rd42, %r63;
	add.s64 	%rd43, %rd41, %rd1;
	shl.b64 	%rd44, %rd43, 2;
	add.s64 	%rd45, %rd3, %rd44;
	ld.global.f32 	%f58, [%rd45];
	st.shared.f32 	[%r9], %f58;
	add.s64 	%rd46, %rd42, %rd2;
	cvta.to.global.u64 	%rd47, %rd5;
	shl.b64 	%rd48, %rd46, 2;
	add.s64 	%rd49, %rd47, %rd48;
	ld.global.f32 	%f59, [%rd49];
	st.shared.f32 	[%r10], %f59;
	bar.sync 	0;
	ld.shared.f32 	%f60, [%r8];
	ld.shared.f32 	%f61, [%r11];
	fma.rn.f32 	%f62, %f60, %f61, %f94;
	ld.shared.f32 	%f63, [%r8+4];
	ld.shared.f32 	%f64, [%r11+12];
	fma.rn.f32 	%f65, %f63, %f64, %f62;
	ld.shared.f32 	%f66, [%r8+8];
	ld.shared.f32 	%f67, [%r11+24];
	fma.rn.f32 	%f68, %f66, %f67, %f65;
	bar.sync 	0;
	add.s32 	%r64, %r61, 3;
	cvt.s64.s32 	%rd50, %r64;
	add.s32 	%r65, %r62, %r40;
	mul.lo.s32 	%r66, %r65, 3;
	cvt.s64.s32 	%rd51, %r66;
	add.s64 	%rd52, %rd50, %rd1;
	shl.b64 	%rd53, %rd52, 2;
	add.s64 	%rd54, %rd3, %rd53;
	ld.global.f32 	%f69, [%rd54];
	st.shared.f32 	[%r9], %f69;
	add.s64 	%rd55, %rd51, %rd2;
	shl.b64 	%rd56, %rd55, 2;
	add.s64 	%rd57, %rd47, %rd56;
	ld.global.f32 	%f70, [%rd57];
	st.shared.f32 	[%r10], %f70;
	bar.sync 	0;
	ld.shared.f32 	%f71, [%r8];
	ld.shared.f32 	%f72, [%r11];
	fma.rn.f32 	%f73, %f71, %f72, %f68;
	ld.shared.f32 	%f74, [%r8+4];
	ld.shared.f32 	%f75, [%r11+12];
	fma.rn.f32 	%f76, %f74, %f75, %f73;
	ld.shared.f32 	%f77, [%r8+8];
	ld.shared.f32 	%f78, [%r11+24];
	fma.rn.f32 	%f94, %f77, %f78, %f76;
	bar.sync 	0;
	add.s32 	%r82, %r82, 2;
$L__BB0_7:
	and.b32  	%r67, %r5, 1;
	setp.eq.b32 	%p6, %r67, 1;
	not.pred 	%p7, %p6;
	@%p7 bra 	$L__BB0_9;
	mad.lo.s32 	%r68, %r37, %r1, %r82;
	mul.lo.s32 	%r69, %r68, 3;
	cvt.s64.s32 	%rd58, %r69;
	mad.lo.s32 	%r70, %r82, %r40, %r2;
	mul.lo.s32 	%r71, %r70, 3;
	cvt.s64.s32 	%rd59, %r71;
	add.s64 	%rd60, %rd58, %rd1;
	shl.b64 	%rd61, %rd60, 2;
	add.s64 	%rd62, %rd3, %rd61;
	ld.global.f32 	%f79, [%rd62];
	st.shared.f32 	[%r9], %f79;
	add.s64 	%rd63, %rd59, %rd2;
	cvta.to.global.u64 	%rd64, %rd5;
	shl.b64 	%rd65, %rd63, 2;
	add.s64 	%rd66, %rd64, %rd65;
	ld.global.f32 	%f80, [%rd66];
	st.shared.f32 	[%r10], %f80;
	bar.sync 	0;
	ld.shared.f32 	%f81, [%r8];
	ld.shared.f32 	%f82, [%r11];
	fma.rn.f32 	%f83, %f81, %f82, %f94;
	ld.shared.f32 	%f84, [%r8+4];
	ld.shared.f32 	%f85, [%r11+12];
	fma.rn.f32 	%f86, %f84, %f85, %f83;
	ld.shared.f32 	%f87, [%r8+8];
	ld.shared.f32 	%f88, [%r11+24];
	fma.rn.f32 	%f94, %f87, %f88, %f86;
	bar.sync 	0;
$L__BB0_9:
	mad.lo.s32 	%r72, %r43, %r1, %r2;
	mul.lo.s32 	%r73, %r72, 3;
	cvt.s64.s32 	%rd67, %r73;
	cvta.to.global.u64 	%rd68, %rd6;
	mad.lo.s32 	%r74, %r43, %r3, %r4;
	cvt.s64.s32 	%rd69, %r74;
	add.s64 	%rd70, %rd67, %rd69;
	shl.b64 	%rd71, %rd70, 2;
	add.s64 	%rd72, %rd68, %rd71;
	st.global.f32 	[%rd72], %f94;
	ret;

}


// ===== COMPILED SASS (sm_100) =====

	.target	sm_100

	.elftype	@"ET_EXEC"


//--------------------- .note.nv.tkinfo           --------------------------
	.section	.note.nv.tkinfo,"",@"SHT_NOTE"
	.sectionflags	@"SHF_NOTE_NV_TKINFO"
	.tkinfo
        /*0018*/ 	.word	0x00000002
        /*0030*/ 	.string	""
        /*0030*/ 	.string	"ptxas"
        /*0030*/ 	.string	"Cuda compilation tools, release 13.0, V13.0.88"
        /*0030*/ 	.string	"Build cuda_13.0.r13.0/compiler.36424714_0"
        /*0030*/ 	.string	"-arch sm_100 -m 64 "



//--------------------- .note.nv.cuinfo           --------------------------
	.section	.note.nv.cuinfo,"",@"SHT_NOTE"
	.sectionflags	@"SHF_NOTE_NV_CUINFO"
        /*0018*/ 	.short	0x0002
        /*001a*/ 	.short	0x0064
        /*001c*/ 	.short	0x0082
	.zero		2


//--------------------- .nv.info                  --------------------------
	.section	.nv.info,"",@"SHT_CUDA_INFO"
	.align	4


	//----- nvinfo : EIATTR_REGCOUNT
	.align		4
        /*0000*/ 	.byte	0x04, 0x2f
        /*0002*/ 	.short	(.L_1 - .L_0)
	.align		4
.L_0:
        /*0004*/ 	.word	index@(_Z12MatMulKernel6MatrixS_S_)
        /*0008*/ 	.word	0x00000020


	//----- nvinfo : EIATTR_FRAME_SIZE
	.align		4
.L_1:
        /*000c*/ 	.byte	0x04, 0x11
        /*000e*/ 	.short	(.L_3 - .L_2)
	.align		4
.L_2:
        /*0010*/ 	.word	index@(_Z12MatMulKernel6MatrixS_S_)
        /*0014*/ 	.word	0x00000000


	//----- nvinfo : EIATTR_MIN_STACK_SIZE
	.align		4
.L_3:
        /*0018*/ 	.byte	0x04, 0x12
        /*001a*/ 	.short	(.L_5 - .L_4)
	.align		4
.L_4:
        /*001c*/ 	.word	index@(_Z12MatMulKernel6MatrixS_S_)
        /*0020*/ 	.word	0x00000000
.L_5:


//--------------------- .nv.compat                --------------------------
	.section	.nv.compat,"",@"SHT_CUDA_COMPAT_INFO"
	.align	4
        /*0000*/ 	.byte	0x02, 0x09, 0x00, 0x00, 0x02, 0x02, 0x01, 0x00, 0x02, 0x05, 0x05, 0x00, 0x03, 0x07, 0x01, 0x01
        /*0010*/ 	.byte	0x02, 0x03, 0x00, 0x00, 0x02, 0x06, 0x01, 0x00, 0x04, 0x0b, 0x08, 0x00, 0x09, 0x00, 0x00, 0x00
        /*0020*/ 	.byte	0x00, 0x00, 0x00, 0x00


//--------------------- .nv.info._Z12MatMulKernel6MatrixS_S_ --------------------------
	.section	.nv.info._Z12MatMulKernel6MatrixS_S_,"",@"SHT_CUDA_INFO"
	.sectionflags	@""
	.align	4


	//----- nvinfo : EIATTR_CUDA_API_VERSION
	.align		4
        /*0000*/ 	.byte	0x04, 0x37
        /*0002*/ 	.short	(.L_7 - .L_6)
.L_6:
        /*0004*/ 	.word	0x00000082


	//----- nvinfo : EIATTR_KPARAM_INFO
	.align		4
.L_7:
        /*0008*/ 	.byte	0x04, 0x17
        /*000a*/ 	.short	(.L_9 - .L_8)
.L_8:
        /*000c*/ 	.word	0x00000000
        /*0010*/ 	.short	0x0002
        /*0012*/ 	.short	0x0030
        /*0014*/ 	.byte	0x00, 0xf0, 0x61, 0x00


	//----- nvinfo : EIATTR_KPARAM_INFO
	.align		4
.L_9:
        /*0018*/ 	.byte	0x04, 0x17
        /*001a*/ 	.short	(.L_11 - .L_10)
.L_10:
        /*001c*/ 	.word	0x00000000
        /*0020*/ 	.short	0x0001
        /*0022*/ 	.short	0x0018
        /*0024*/ 	.byte	0x00, 0xf0, 0x61, 0x00


	//----- nvinfo : EIATTR_KPARAM_INFO
	.align		4
.L_11:
        /*0028*/ 	.byte	0x04, 0x17
        /*002a*/ 	.short	(.L_13 - .L_12)
.L_12:
        /*002c*/ 	.word	0x00000000
        /*0030*/ 	.short	0x0000
        /*0032*/ 	.short	0x0000
        /*0034*/ 	.byte	0x00, 0xf0, 0x61, 0x00


	//----- nvinfo : EIATTR_SPARSE_MMA_MASK
	.align		4
.L_13:
        /*0038*/ 	.byte	0x03, 0x50
        /*003a*/ 	.short	0x0000


	//----- nvinfo : EIATTR_MAXREG_COUNT
	.align		4
        /*003c*/ 	.byte	0x03, 0x1b
        /*003e*/ 	.short	0x00ff


	//----- nvinfo : EIATTR_NUM_BARRIERS
	.align		4
        /*0040*/ 	.byte	0x02, 0x4c
        /*0042*/ 	.byte	0x01
	.zero		1


	//----- nvinfo : EIATTR_MERCURY_ISA_VERSION
	.align		4
        /*0044*/ 	.byte	0x03, 0x5f
        /*0046*/ 	.short	0x0101


	//----- nvinfo : EIATTR_VRC_CTA_INIT_COUNT
	.align		4
        /*0048*/ 	.byte	0x02, 0x4a
	.zero		1
	.zero		1


	//----- nvinfo : EIATTR_EXIT_INSTR_OFFSETS
	.align		4
        /*004c*/ 	.byte	0x04, 0x1c
        /*004e*/ 	.short	(.L_15 - .L_14)


	//   ....[0]....
.L_14:
        /*0050*/ 	.word	0x00000fe0


	//----- nvinfo : EIATTR_CBANK_PARAM_SIZE
	.align		4
.L_15:
        /*0054*/ 	.byte	0x03, 0x19
        /*0056*/ 	.short	0x0048


	//----- nvinfo : EIATTR_PARAM_CBANK
	.align		4
        /*0058*/ 	.byte	0x04, 0x0a
        /*005a*/ 	.short	(.L_17 - .L_16)
	.align		4
.L_16:
        /*005c*/ 	.word	index@(.nv.constant0._Z12MatMulKernel6MatrixS_S_)
        /*0060*/ 	.short	0x0380
        /*0062*/ 	.short	0x0048


	//----- nvinfo : EIATTR_SW_WAR
	.align		4
.L_17:
        /*0064*/ 	.byte	0x04, 0x36
        /*0066*/ 	.short	(.L_19 - .L_18)
.L_18:
        /*0068*/ 	.word	0x00000008
.L_19:


//--------------------- .nv.callgraph             --------------------------
	.section	.nv.callgraph,"",@"SHT_CUDA_CALLGRAPH"
	.align	4
	.sectionentsize	8
	.align		4
        /*0000*/ 	.word	0x00000000
	.align		4
        /*0004*/ 	.word	0xffffffff
	.align		4
        /*0008*/ 	.word	0x00000000
	.align		4
        /*000c*/ 	.word	0xfffffffe
	.align		4
        /*0010*/ 	.word	0x00000000
	.align		4
        /*0014*/ 	.word	0xfffffffd
	.align		4
        /*0018*/ 	.word	0x00000000
	.align		4
        /*001c*/ 	.word	0xfffffffc


//--------------------- .text._Z12MatMulKernel6MatrixS_S_ --------------------------
	.section	.text._Z12MatMulKernel6MatrixS_S_,"ax",@progbits
	.align	128
        .global         _Z12MatMulKernel6MatrixS_S_
        .type           _Z12MatMulKernel6MatrixS_S_,@function
        .size           _Z12MatMulKernel6MatrixS_S_,(.L_x_5 - _Z12MatMulKernel6MatrixS_S_)
        .other          _Z12MatMulKernel6MatrixS_S_,@"STO_CUDA_ENTRY STV_DEFAULT"
_Z12MatMulKernel6MatrixS_S_:
.text._Z12MatMulKernel6MatrixS_S_:
[----:B------:R-:W-:Y:S08]  /*0000*/  LDC R1, c[0x0][0x37c] ;  /* 0x0000df00ff017b82 */ /* 0x000ff00000000800 */
[----:B------:R-:W0:Y:S01]  /*0010*/  LDC R3, c[0x0][0x380] ;  /* 0x0000e000ff037b82 */ /* 0x000e220000000800 */
[----:B------:R-:W1:Y:S01]  /*0020*/  S2R R0, SR_CTAID.Y ;  /* 0x0000000000007919 */ /* 0x000e620000002600 */
[----:B------:R-:W2:Y:S01]  /*0030*/  LDCU.64 UR4, c[0x0][0x358] ;  /* 0x00006b00ff0477ac */ /* 0x000ea20008000a00 */
[----:B------:R-:W-:Y:S01]  /*0040*/  IMAD.MOV.U32 R23, RZ, RZ, RZ ;  /* 0x000000ffff177224 */ /* 0x000fe200078e00ff */
[----:B------:R-:W3:Y:S04]  /*0050*/  S2R R13, SR_TID.Y ;  /* 0x00000000000d7919 */ /* 0x000ee80000002200 */
[----:B------:R-:W4:Y:S01]  /*0060*/  S2UR UR6, SR_CTAID.X ;  /* 0x00000000000679c3 */ /* 0x000f220000002500 */
[----:B------:R-:W0:Y:S02]  /*0070*/  S2R R12, SR_TID.X ;  /* 0x00000000000c7919 */ /* 0x000e240000002100 */
[C---:B0-----:R-:W-:Y:S01]  /*0080*/  ISETP.GE.AND P0, PT, R3.reuse, 0x3, PT ;  /* 0x000000030300780c */ /* 0x041fe20003f06270 */
[----:B------:R-:W-:-:S05]  /*0090*/  IMAD.HI R3, R3, 0x55555556, RZ ;  /* 0x5555555603037827 */ /* 0x000fca00078e02ff */
[----:B------:R-:W-:-:S07]  /*00a0*/  LEA.HI R3, R3, R3, RZ, 0x1 ;  /* 0x0000000303037211 */ /* 0x000fce00078f08ff */
[----:B-1234-:R-:W-:Y:S05]  /*00b0*/  @!P0 BRA `(.L_x_0) ;  /* 0x0000000c00948947 */ /* 0x01efea0003800000 */
[----:B------:R-:W0:Y:S01]  /*00c0*/  S2R R9, SR_CgaCtaId ;  /* 0x0000000000097919 */ /* 0x000e220000008800 */
[----:B------:R-:W1:Y:S01]  /*00d0*/  LDC R4, c[0x0][0x388] ;  /* 0x0000e200ff047b82 */ /* 0x000e620000000800 */
[----:B------:R-:W-:Y:S01]  /*00e0*/  VIADD R7, R3, 0xffffffff ;  /* 0xffffffff03077836 */ /* 0x000fe20000000000 */
[----:B------:R-:W-:Y:S01]  /*00f0*/  MOV R2, 0x400 ;  /* 0x0000040000027802 */ /* 0x000fe20000000f00 */
[----:B------:R-:W-:Y:S02]  /*0100*/  IMAD.MOV.U32 R23, RZ, RZ, RZ ;  /* 0x000000ffff177224 */ /* 0x000fe400078e00ff */
[----:B------:R-:W-:Y:S01]  /*0110*/  IMAD.MOV.U32 R21, RZ, RZ, RZ ;  /* 0x000000ffff157224 */ /* 0x000fe200078e00ff */
[----:B------:R-:W-:Y:S01]  /*0120*/  ISETP.GE.U32.AND P0, PT, R7, 0x3, PT ;  /* 0x000000030700780c */ /* 0x000fe20003f06070 */
[----:B------:R-:W-:Y:S01]  /*0130*/  VIADD R6, R2, 0x24 ;  /* 0x0000002402067836 */ /* 0x000fe20000000000 */
[----:B------:R-:W2:Y:S01]  /*0140*/  LDC R5, c[0x0][0x3a0] ;  /* 0x0000e800ff057b82 */ /* 0x000ea20000000800 */
[----:B0-----:R-:W-:Y:S01]  /*0150*/  LEA R8, R9, R2, 0x18 ;  /* 0x0000000209087211 */ /* 0x001fe200078ec0ff */
[----:B--2---:R-:W-:-:S02]  /*0160*/  IMAD R7, R13, R5, R12 ;  /* 0x000000050d077224 */ /* 0x004fc400078e020c */
[----:B------:R-:W-:Y:S01]  /*0170*/  LEA R9, R9, R6, 0x18 ;  /* 0x0000000609097211 */ /* 0x000fe200078ec0ff */
[C---:B-1----:R-:W-:Y:S02]  /*0180*/  IMAD R6, R13.reuse, R4, R12 ;  /* 0x000000040d067224 */ /* 0x042fe400078e020c */
[C---:B------:R-:W-:Y:S01]  /*0190*/  IMAD R8, R13.reuse, 0xc, R8 ;  /* 0x0000000c0d087824 */ /* 0x040fe200078e0208 */
[----:B------:R-:W-:Y:S01]  /*01a0*/  SHF.R.S32.HI R11, RZ, 0x1f, R7 ;  /* 0x0000001fff0b7819 */ /* 0x000fe20000011407 */
[C---:B------:R-:W-:Y:S01]  /*01b0*/  IMAD R9, R12.reuse, 0x4, R9 ;  /* 0x000000040c097824 */ /* 0x040fe200078e0209 */
[----:B------:R-:W-:Y:S01]  /*01c0*/  SHF.R.S32.HI R10, RZ, 0x1f, R6 ;  /* 0x0000001fff0a7819 */ /* 0x000fe20000011406 */
[----:B------:R-:W-:Y:S02]  /*01d0*/  IMAD R12, R12, 0x4, R8 ;  /* 0x000000040c0c7824 */ /* 0x000fe400078e0208 */
[----:B------:R-:W-:Y:S01]  /*01e0*/  IMAD R13, R13, 0xc, R9 ;  /* 0x0000000c0d0d7824 */ /* 0x000fe200078e0209 */
[----:B------:R-:W-:Y:S06]  /*01f0*/  @!P0 BRA `(.L_x_1) ;  /* 0x0000000400d48947 */ /* 0x000fec0003800000 */
[----:B------:R-:W-:Y:S01]  /*0200*/  IMAD R21, R4, UR6, RZ ;  /* 0x0000000604157c24 */ /* 0x000fe2000f8e02ff */
[----:B------:R-:W-:Y:S01]  /*0210*/  LOP3.LUT R19, R3, 0x3ffffffc, RZ, 0xc0, !PT ;  /* 0x3ffffffc03137812 */ /* 0x000fe200078ec0ff */
[----:B------:R-:W-:Y:S01]  /*0220*/  IMAD.MOV.U32 R2, RZ, RZ, 0x3 ;  /* 0x00000003ff027424 */ /* 0x000fe200078e00ff */
[----:B------:R-:W0:Y:S01]  /*0230*/  LDCU.64 UR10, c[0x0][0x3a8] ;  /* 0x00007500ff0a77ac */ /* 0x000e220008000a00 */
[C---:B------:R-:W-:Y:S02]  /*0240*/  IMAD.IADD R20, R0.reuse, 0x1, R5 ;  /* 0x0000000100147824 */ /* 0x040fe400078e0205 */
[----:B------:R-:W-:Y:S01]  /*0250*/  IMAD R21, R21, R2, 0x6 ;  /* 0x0000000615157424 */ /* 0x000fe200078e0202 */
[----:B------:R-:W1:Y:S01]  /*0260*/  LDCU.64 UR8, c[0x0][0x390] ;  /* 0x00007200ff0877ac */ /* 0x000e620008000a00 */
[----:B------:R-:W-:Y:S02]  /*0270*/  IMAD R2, R0, 0x3, RZ ;  /* 0x0000000300027824 */ /* 0x000fe400078e02ff */
[----:B------:R-:W-:-:S02]  /*0280*/  IMAD.MOV.U32 R23, RZ, RZ, RZ ;  /* 0x000000ffff177224 */ /* 0x000fc400078e00ff */
[----:B------:R-:W-:Y:S02]  /*0290*/  IMAD R20, R20, 0x3, RZ ;  /* 0x0000000314147824 */ /* 0x000fe400078e02ff */
[----:B------:R-:W-:Y:S02]  /*02a0*/  IMAD.MOV R19, RZ, RZ, -R19 ;  /* 0x000000ffff137224 */ /* 0x000fe400078e0a13 */
[C-C-:B------:R-:W-:Y:S02]  /*02b0*/  IMAD R22, R5.reuse, 0x6, R2.reuse ;  /* 0x0000000605167824 */ /* 0x140fe400078e0202 */
[----:B------:R-:W-:-:S07]  /*02c0*/  IMAD R18, R5, 0x9, R2 ;  /* 0x0000000905127824 */ /* 0x000fce00078e0202 */
.L_x_2:
[----:B------:R-:W-:Y:S01]  /*02d0*/  VIADD R15, R21, 0xfffffffa ;  /* 0xfffffffa150f7836 */ /* 0x000fe20000000000 */
[----:B------:R-:W-:-:S04]  /*02e0*/  IADD3 R17, P1, PT, R7, R2, RZ ;  /* 0x0000000207117210 */ /* 0x000fc80007f3e0ff */
[----:B------:R-:W-:Y:S02]  /*02f0*/  IADD3 R25, P0, PT, R6, R15, RZ ;  /* 0x0000000f06197210 */ /* 0x000fe40007f1e0ff */
[----:B------:R-:W-:Y:S02]  /*0300*/  LEA.HI.X.SX32 R24, R2, R11, 0x1, P1 ;  /* 0x0000000b02187211 */ /* 0x000fe400008f0eff */
[----:B0-----:R-:W-:Y:S02]  /*0310*/  LEA R14, P1, R17, UR10, 0x2 ;  /* 0x0000000a110e7c11 */ /* 0x001fe4000f8210ff */
[----:B------:R-:W-:Y:S02]  /*0320*/  LEA.HI.X.SX32 R26, R15, R10, 0x1, P0 ;  /* 0x0000000a0f1a7211 */ /* 0x000fe400000f0eff */
[----:B-1----:R-:W-:Y:S02]  /*0330*/  LEA R16, P0, R25, UR8, 0x2 ;  /* 0x0000000819107c11 */ /* 0x002fe4000f8010ff */
[----:B------:R-:W-:-:S02]  /*0340*/  LEA.HI.X R15, R17, UR11, R24, 0x2, P1 ;  /* 0x0000000b110f7c11 */ /* 0x000fc400088f1418 */
[----:B------:R-:W-:-:S03]  /*0350*/  LEA.HI.X R17, R25, UR9, R26, 0x2, P0 ;  /* 0x0000000919117c11 */ /* 0x000fc600080f141a */
[----:B------:R0:W2:Y:S04]  /*0360*/  LDG.E R14, desc[UR4][R14.64] ;  /* 0x000000040e0e7981 */ /* 0x0000a8000c1e1900 */
[----:B------:R-:W3:Y:S01]  /*0370*/  LDG.E R17, desc[UR4][R16.64] ;  /* 0x0000000410117981 */ /* 0x000ee2000c1e1900 */
[----:B------:R-:W-:-:S05]  /*0380*/  VIADD R25, R21, 0xfffffffd ;  /* 0xfffffffd15197836 */ /* 0x000fca0000000000 */
[----:B------:R-:W-:-:S04]  /*0390*/  IADD3 R28, P0, PT, R6, R25, RZ ;  /* 0x00000019061c7210 */ /* 0x000fc80007f1e0ff */
[----:B------:R-:W-:Y:S02]  /*03a0*/  LEA.HI.X.SX32 R25, R25, R10, 0x1, P0 ;  /* 0x0000000a19197211 */ /* 0x000fe400000f0eff */
[----:B------:R-:W-:-:S04]  /*03b0*/  LEA R24, P0, R28, UR8, 0x2 ;  /* 0x000000081c187c11 */ /* 0x000fc8000f8010ff */
[----:B------:R-:W-:Y:S02]  /*03c0*/  LEA.HI.X R25, R28, UR9, R25, 0x2, P0 ;  /* 0x000000091c197c11 */ /* 0x000fe400080f1419 */
[----:B0-----:R-:W-:-:S04]  /*03d0*/  IADD3 R15, P0, PT, R7, R20, RZ ;  /* 0x00000014070f7210 */ /* 0x001fc80007f1e0ff */
[----:B------:R-:W-:Y:S01]  /*03e0*/  LEA.HI.X.SX32 R28, R20, R11, 0x1, P0 ;  /* 0x0000000b141c7211 */ /* 0x000fe200000f0eff */
[----:B---3--:R-:W-:Y:S04]  /*03f0*/  STS [R12], R17 ;  /* 0x000000110c007388 */ /* 0x008fe80000000800 */
[----:B--2---:R0:W-:Y:S01]  /*0400*/  STS [R13], R14 ;  /* 0x0000000e0d007388 */ /* 0x0041e20000000800 */
[----:B------:R-:W-:Y:S06]  /*0410*/  BAR.SYNC.DEFER_BLOCKING 0x0 ;  /* 0x0000000000007b1d */ /* 0x000fec0000010000 */
[----:B------:R-:W-:Y:S04]  /*0420*/  LDS R26, [R8] ;  /* 0x00000000081a7984 */ /* 0x000fe80000000800 */
[----:B------:R-:W1:Y:S04]  /*0430*/  LDS R27, [R9] ;  /* 0x00000000091b7984 */ /* 0x000e680000000800 */
[----:B------:R-:W-:Y:S04]  /*0440*/  LDS R16, [R8+0x4] ;  /* 0x0000040008107984 */ /* 0x000fe80000000800 */
[----:B------:R-:W2:Y:S01]  /*0450*/  LDS R29, [R9+0xc] ;  /* 0x00000c00091d7984 */ /* 0x000ea20000000800 */
[----:B0-----:R-:W-:-:S04]  /*0460*/  LEA R14, P0, R15, UR10, 0x2 ;  /* 0x0000000a0f0e7c11 */ /* 0x001fc8000f8010ff */
[----:B------:R-:W-:Y:S01]  /*0470*/  LEA.HI.X R15, R15, UR11, R28, 0x2, P0 ;  /* 0x0000000b0f0f7c11 */ /* 0x000fe200080f141c */
[----:B-1----:R-:W-:Y:S02]  /*0480*/  FFMA R17, R26, R27, R23 ;  /* 0x0000001b1a117223 */ /* 0x002fe40000000017 */
[----:B------:R-:W-:Y:S04]  /*0490*/  LDS R23, [R8+0x8] ;  /* 0x0000080008177984 */ /* 0x000fe80000000800 */
[----:B------:R-:W0:Y:S01]  /*04a0*/  LDS R26, [R9+0x18] ;  /* 0x00001800091a7984 */ /* 0x000e220000000800 */
[----:B------:R-:W-:Y:S06]  /*04b0*/  BAR.SYNC.DEFER_BLOCKING 0x0 ;  /* 0x0000000000007b1d */ /* 0x000fec0000010000 */
[----:B------:R2:W3:Y:S04]  /*04c0*/  LDG.E R25, desc[UR4][R24.64] ;  /* 0x0000000418197981 */ /* 0x0004e8000c1e1900 */
[----:B------:R-:W4:Y:S01]  /*04d0*/  LDG.E R14, desc[UR4][R14.64] ;  /* 0x000000040e0e7981 */ /* 0x000f22000c1e1900 */
[----:B--2---:R-:W-:Y:S01]  /*04e0*/  FFMA R24, R16, R29, R17 ;  /* 0x0000001d10187223 */ /* 0x004fe20000000011 */
[----:B------:R-:W-:-:S03]  /*04f0*/  IADD3 R17, P0, PT, R6, R21, RZ ;  /* 0x0000001506117210 */ /* 0x000fc60007f1e0ff */
[----:B0-----:R-:W-:Y:S01]  /*0500*/  FFMA R24, R23, R26, R24 ;  /* 0x0000001a17187223 */ /* 0x001fe20000000018 */
[----:B---3--:R0:W-:Y:S04]  /*0510*/  STS [R12], R25 ;  /* 0x000000190c007388 */ /* 0x0081e80000000800 */
[----:B----4-:R1:W-:Y:S01]  /*0520*/  STS [R13], R14 ;  /* 0x0000000e0d007388 */ /* 0x0103e20000000800 */
[----:B------:R-:W-:Y:S06]  /*0530*/  BAR.SYNC.DEFER_BLOCKING 0x0 ;  /* 0x0000000000007b1d */ /* 0x000fec0000010000 */
[----:B------:R-:W-:Y:S04]  /*0540*/  LDS R27, [R8] ;  /* 0x00000000081b7984 */ /* 0x000fe80000000800 */
[----:B------:R-:W2:Y:S01]  /*0550*/  LDS R28, [R9] ;  /* 0x00000000091c7984 */ /* 0x000ea20000000800 */
[----:B0-----:R-:W-:-:S02]  /*0560*/  LEA.HI.X.SX32 R25, R21, R10, 0x1, P0 ;  /* 0x0000000a15197211 */ /* 0x001fc400000f0eff */
[C---:B------:R-:W-:Y:S01]  /*0570*/  LEA R16, P0, R17.reuse, UR8, 0x2 ;  /* 0x0000000811107c11 */ /* 0x040fe2000f8010ff */
[----:B------:R-:W-:Y:S03]  /*0580*/  LDS R23, [R8+0x4] ;  /* 0x0000040008177984 */ /* 0x000fe60000000800 */
[----:B------:R-:W-:Y:S01]  /*0590*/  LEA.HI.X R17, R17, UR9, R25, 0x2, P0 ;  /* 0x0000000911117c11 */ /* 0x000fe200080f1419 */
[----:B------:R-:W0:Y:S04]  /*05a0*/  LDS R29, [R9+0xc] ;  /* 0x00000c00091d7984 */ /* 0x000e280000000800 */
[----:B------:R-:W-:Y:S01]  /*05b0*/  LDS R25, [R9+0x18] ;  /* 0x0000180009197984 */ /* 0x000fe20000000800 */
[----:B------:R-:W-:-:S04]  /*05c0*/  IADD3 R15, P0, PT, R7, R22, RZ ;  /* 0x00000016070f7210 */ /* 0x000fc80007f1e0ff */
[----:B------:R-:W-:Y:S02]  /*05d0*/  LEA.HI.X.SX32 R26, R22, R11, 0x1, P0 ;  /* 0x0000000b161a7211 */ /* 0x000fe400000f0eff */
[----:B-1----:R-:W-:Y:S01]  /*05e0*/  LEA R14, P0, R15, UR10, 0x2 ;  /* 0x0000000a0f0e7c11 */ /* 0x002fe2000f8010ff */
[----:B--2---:R-:W-:Y:S02]  /*05f0*/  FFMA R28, R27, R28, R24 ;  /* 0x0000001c1b1c7223 */ /* 0x004fe40000000018 */
[----:B------:R-:W1:Y:S01]  /*0600*/  LDS R24, [R8+0x8] ;  /* 0x0000080008187984 */ /* 0x000e620000000800 */
[----:B------:R-:W-:Y:S01]  /*0610*/  BAR.SYNC.DEFER_BLOCKING 0x0 ;  /* 0x0000000000007b1d */ /* 0x000fe20000010000 */
[----:B------:R-:W-:-:S05]  /*0620*/  LEA.HI.X R15, R15, UR11, R26, 0x2, P0 ;  /* 0x0000000b0f0f7c11 */ /* 0x000fca00080f141a */
[----:B------:R2:W3:Y:S04]  /*0630*/  LDG.E R16, desc[UR4][R16.64] ;  /* 0x0000000410107981 */ /* 0x0004e8000c1e1900 */
[----:B------:R-:W4:Y:S01]  /*0640*/  LDG.E R14, desc[UR4][R14.64] ;  /* 0x000000040e0e7981 */ /* 0x000f22000c1e1900 */
[----:B0-----:R-:W-:-:S04]  /*0650*/  FFMA R23, R23, R29, R28 ;  /* 0x0000001d17177223 */ /* 0x001fc8000000001c */
[----:B-1----:R-:W-:Y:S01]  /*0660*/  FFMA R25, R24, R25, R23 ;  /* 0x0000001918197223 */ /* 0x002fe20000000017 */
[----:B--2---:R-:W-:-:S05]  /*0670*/  VIADD R17, R21, 0x3 ;  /* 0x0000000315117836 */ /* 0x004fca0000000000 */
[----:B------:R-:W-:-:S04]  /*0680*/  IADD3 R28, P0, PT, R6, R17, RZ ;  /* 0x00000011061c7210 */ /* 0x000fc80007f1e0ff */
[----:B------:R-:W-:Y:S01]  /*0690*/  LEA.HI.X.SX32 R17, R17, R10, 0x1, P0 ;  /* 0x0000000a11117211 */ /* 0x000fe200000f0eff */
[----:B---3--:R0:W-:Y:S04]  /*06a0*/  STS [R12], R16 ;  /* 0x000000100c007388 */ /* 0x0081e80000000800 */
[----:B----4-:R1:W-:Y:S01]  /*06b0*/  STS [R13], R14 ;  /* 0x0000000e0d007388 */ /* 0x0103e20000000800 */
[----:B------:R-:W-:Y:S06]  /*06c0*/  BAR.SYNC.DEFER_BLOCKING 0x0 ;  /* 0x0000000000007b1d */ /* 0x000fec0000010000 */
[----:B------:R-:W-:Y:S04]  /*06d0*/  LDS R26, [R8] ;  /* 0x00000000081a7984 */ /* 0x000fe80000000800 */
[----:B------:R-:W2:Y:S04]  /*06e0*/  LDS R27, [R9] ;  /* 0x00000000091b7984 */ /* 0x000ea80000000800 */
[----:B------:R-:W-:Y:S04]  /*06f0*/  LDS R23, [R8+0x4] ;  /* 0x0000040008177984 */ /* 0x000fe80000000800 */
[----:B------:R-:W-:Y:S01]  /*0700*/  LDS R24, [R9+0x18] ;  /* 0x0000180009187984 */ /* 0x000fe20000000800 */
[----:B0-----:R-:W-:-:S04]  /*0710*/  LEA R16, P0, R28, UR8, 0x2 ;  /* 0x000000081c107c11 */ /* 0x001fc8000f8010ff */
[----:B------:R-:W-:Y:S02]  /*0720*/  LEA.HI.X R17, R28, UR9, R17, 0x2, P0 ;  /* 0x000000091c117c11 */ /* 0x000fe400080f1411 */
[----:B------:R-:W-:-:S04]  /*0730*/  IADD3 R15, P0, PT, R7, R18, RZ ;  /* 0x00000012070f7210 */ /* 0x000fc80007f1e0ff */
[----:B------:R-:W-:Y:S02]  /*0740*/  LEA.HI.X.SX32 R28, R18, R11, 0x1, P0 ;  /* 0x0000000b121c7211 */ /* 0x000fe400000f0eff */
[C---:B-1----:R-:W-:Y:S01]  /*0750*/  LEA R14, P0, R15.reuse, UR10, 0x2 ;  /* 0x0000000a0f0e7c11 */ /* 0x042fe2000f8010ff */
[----:B--2---:R-:W-:Y:S02]  /*0760*/  FFMA R26, R26, R27, R25 ;  /* 0x0000001b1a1a7223 */ /* 0x004fe40000000019 */
[----:B------:R-:W0:Y:S04]  /*0770*/  LDS R27, [R9+0xc] ;  /* 0x00000c00091b7984 */ /* 0x000e280000000800 */
[----:B------:R-:W1:Y:S01]  /*0780*/  LDS R25, [R8+0x8] ;  /* 0x0000080008197984 */ /* 0x000e620000000800 */
[----:B------:R-:W-:Y:S01]  /*0790*/  BAR.SYNC.DEFER_BLOCKING 0x0 ;  /* 0x0000000000007b1d */ /* 0x000fe20000010000 */
[----:B------:R-:W-:-:S05]  /*07a0*/  LEA.HI.X R15, R15, UR11, R28, 0x2, P0 ;  /* 0x0000000b0f0f7c11 */ /* 0x000fca00080f141c */
[----:B------:R-:W2:Y:S04]  /*07b0*/  LDG.E R17, desc[UR4][R16.64] ;  /* 0x0000000410117981 */ /* 0x000ea8000c1e1900 */
[----:B------:R-:W3:Y:S01]  /*07c0*/  LDG.E R14, desc[UR4][R14.64] ;  /* 0x000000040e0e7981 */ /* 0x000ee2000c1e1900 */
[----:B0-----:R-:W-:-:S04]  /*07d0*/  FFMA R26, R23, R27, R26 ;  /* 0x0000001b171a7223 */ /* 0x001fc8000000001a */
[----:B-1----:R-:W-:Y:S01]  /*07e0*/  FFMA R25, R25, R24, R26 ;  /* 0x0000001819197223 */ /* 0x002fe2000000001a */
[----:B------:R-:W-:-:S05]  /*07f0*/  VIADD R19, R19, 0x4 ;  /* 0x0000000413137836 */ /* 0x000fca0000000000 */
[----:B------:R-:W-:Y:S01]  /*0800*/  ISETP.NE.AND P0, PT, R19, RZ, PT ;  /* 0x000000ff1300720c */ /* 0x000fe20003f05270 */
[C---:B------:R-:W-:Y:S02]  /*0810*/  IMAD R2, R5.reuse, 0xc, R2 ;  /* 0x0000000c05027824 */ /* 0x040fe400078e0202 */
[C---:B------:R-:W-:Y:S02]  /*0820*/  IMAD R20, R5.reuse, 0xc, R20 ;  /* 0x0000000c05147824 */ /* 0x040fe400078e0214 */
[----:B------:R-:W-:Y:S02]  /*0830*/  IMAD R22, R5, 0xc, R22 ;  /* 0x0000000c05167824 */ /* 0x000fe400078e0216 */
[----:B------:R-:W-:Y:S02]  /*0840*/  VIADD R21, R21, 0xc ;  /* 0x0000000c15157836 */ /* 0x000fe40000000000 */
[----:B------:R-:W-:Y:S01]  /*0850*/  IMAD R18, R5, 0xc, R18 ;  /* 0x0000000c05127824 */ /* 0x000fe200078e0212 */
[----:B--2---:R-:W-:Y:S04]  /*0860*/  STS [R12], R17 ;  /* 0x000000110c007388 */ /* 0x004fe80000000800 */
[----:B---3--:R-:W-:Y:S01]  /*0870*/  STS [R13], R14 ;  /* 0x0000000e0d007388 */ /* 0x008fe20000000800 */
[----:B------:R-:W-:Y:S06]  /*0880*/  BAR.SYNC.DEFER_BLOCKING 0x0 ;  /* 0x0000000000007b1d */ /* 0x000fec0000010000 */
[----:B------:R-:W-:Y:S04]  /*0890*/  LDS R28, [R8] ;  /* 0x00000000081c7984 */ /* 0x000fe80000000800 */
[----:B------:R-:W0:Y:S04]  /*08a0*/  LDS R29, [R9] ;  /* 0x00000000091d7984 */ /* 0x000e280000000800 */
[----:B------:R-:W-:Y:S04]  /*08b0*/  LDS R16, [R8+0x4] ;  /* 0x0000040008107984 */ /* 0x000fe80000000800 */
[----:B------:R-:W1:Y:S04]  /*08c0*/  LDS R17, [R9+0xc] ;  /* 0x00000c0009117984 */ /* 0x000e680000000800 */
[----:B------:R-:W-:Y:S04]  /*08d0*/  LDS R23, [R8+0x8] ;  /* 0x0000080008177984 */ /* 0x000fe80000000800 */
[----:B------:R-:W2:Y:S01]  /*08e0*/  LDS R24, [R9+0x18] ;  /* 0x0000180009187984 */ /* 0x000ea20000000800 */
[----:B0-----:R-:W-:-:S04]  /*08f0*/  FFMA R25, R28, R29, R25 ;  /* 0x0000001d1c197223 */ /* 0x001fc80000000019 */
[----:B-1----:R-:W-:-:S04]  /*0900*/  FFMA R16, R16, R17, R25 ;  /* 0x0000001110107223 */ /* 0x002fc80000000019 */
[----:B--2---:R-:W-:Y:S01]  /*0910*/  FFMA R23, R23, R24, R16 ;  /* 0x0000001817177223 */ /* 0x004fe20000000010 */
[----:B------:R-:W-:Y:S06]  /*0920*/  BAR.SYNC.DEFER_BLOCKING 0x0 ;  /* 0x0000000000007b1d */ /* 0x000fec0000010000 */
[----:B------:R-:W-:Y:S05]  /*0930*/  @P0 BRA `(.L_x_2) ;  /* 0xfffffff800640947 */ /* 0x000fea000383ffff */
[----:B------:R-:W-:-:S07]  /*0940*/  LOP3.LUT R21, R3, 0x3ffffffc, RZ, 0xc0, !PT ;  /* 0x3ffffffc03157812 */ /* 0x000fce00078ec0ff */
.L_x_1:
[----:B------:R-:W-:-:S13]  /*0950*/  LOP3.LUT P0, R2, R3, 0x3, RZ, 0xc0, !PT ;  /* 0x0000000303027812 */ /* 0x000fda000780c0ff */
[----:B------:R-:W-:Y:S05]  /*0960*/  @!P0 BRA `(.L_x_0) ;  /* 0x0000000400688947 */ /* 0x000fea0003800000 */
[----:B------:R-:W-:Y:S02]  /*0970*/  ISETP.NE.AND P1, PT, R2, 0x1, PT ;  /* 0x000000010200780c */ /* 0x000fe40003f25270 */
[----:B------:R-:W-:-:S04]  /*0980*/  LOP3.LUT R3, R3, 0x1, RZ, 0xc0, !PT ;  /* 0x0000000103037812 */ /* 0x000fc800078ec0ff */
[----:B------:R-:W-:-:S07]  /*0990*/  ISETP.NE.U32.AND P0, PT, R3, 0x1, PT ;  /* 0x000000010300780c */ /* 0x000fce0003f05070 */
[----:B------:R-:W-:Y:S06]  /*09a0*/  @!P1 BRA `(.L_x_3) ;  /* 0x0000000000e09947 */ /* 0x000fec0003800000 */
[----:B------:R-:W0:Y:S01]  /*09b0*/  LDCU.64 UR8, c[0x0][0x390] ;  /* 0x00007200ff0877ac */ /* 0x000e220008000a00 */
[----:B------:R-:W-:Y:S02]  /*09c0*/  IMAD R2, R4, UR6, R21 ;  /* 0x0000000604027c24 */ /* 0x000fe4000f8e0215 */
[----:B------:R-:W-:Y:S01]  /*09d0*/  IMAD R16, R21, R5, R0 ;  /* 0x0000000515107224 */ /* 0x000fe200078e0200 */
[----:B------:R-:W1:Y:S01]  /*09e0*/  LDCU.64 UR10, c[0x0][0x3a8] ;  /* 0x00007500ff0a77ac */ /* 0x000e620008000a00 */
[----:B------:R-:W-:Y:S02]  /*09f0*/  IMAD R17, R2, 0x3, RZ ;  /* 0x0000000302117824 */ /* 0x000fe400078e02ff */
[----:B------:R-:W-:-:S03]  /*0a00*/  IMAD R14, R16, 0x3, RZ ;  /* 0x00000003100e7824 */ /* 0x000fc600078e02ff */
[----:B------:R-:W-:Y:S02]  /*0a10*/  IADD3 R3, P2, PT, R6, R17, RZ ;  /* 0x0000001106037210 */ /* 0x000fe40007f5e0ff */
[----:B------:R-:W-:Y:S02]  /*0a20*/  IADD3 R15, P1, PT, R7, R14, RZ ;  /* 0x0000000e070f7210 */ /* 0x000fe40007f3e0ff */
[----:B------:R-:W-:Y:S02]  /*0a30*/  LEA.HI.X.SX32 R20, R17, R10, 0x1, P2 ;  /* 0x0000000a11147211 */ /* 0x000fe400010f0eff */
[----:B------:R-:W-:Y:S02]  /*0a40*/  LEA.HI.X.SX32 R18, R14, R11, 0x1, P1 ;  /* 0x0000000b0e127211 */ /* 0x000fe400008f0eff */
[----:B0-----:R-:W-:Y:S02]  /*0a50*/  LEA R2, P2, R3, UR8, 0x2 ;  /* 0x0000000803027c11 */ /* 0x001fe4000f8410ff */
[----:B-1----:R-:W-:-:S02]  /*0a60*/  LEA R14, P1, R15, UR10, 0x2 ;  /* 0x0000000a0f0e7c11 */ /* 0x002fc4000f8210ff */
[----:B------:R-:W-:Y:S02]  /*0a70*/  LEA.HI.X R3, R3, UR9, R20, 0x2, P2 ;  /* 0x0000000903037c11 */ /* 0x000fe400090f1414 */
[----:B------:R-:W-:-:S03]  /*0a80*/  LEA.HI.X R15, R15, UR11, R18, 0x2, P1 ;  /* 0x0000000b0f0f7c11 */ /* 0x000fc600088f1412 */
[----:B------:R-:W2:Y:S04]  /*0a90*/  LDG.E R25, desc[UR4][R2.64] ;  /* 0x0000000402197981 */ /* 0x000ea8000c1e1900 */
[----:B------:R-:W3:Y:S01]  /*0aa0*/  LDG.E R24, desc[UR4][R14.64] ;  /* 0x000000040e187981 */ /* 0x000ee2000c1e1900 */
[----:B------:R-:W-:Y:S02]  /*0ab0*/  IMAD.IADD R16, R16, 0x1, R5 ;  /* 0x0000000110107824 */ /* 0x000fe400078e0205 */
[----:B------:R-:W-:Y:S02]  /*0ac0*/  VIADD R17, R17, 0x3 ;  /* 0x0000000311117836 */ /* 0x000fe40000000000 */
[----:B------:R-:W-:-:S03]  /*0ad0*/  IMAD R16, R16, 0x3, RZ ;  /* 0x0000000310107824 */ /* 0x000fc600078e02ff */
[----:B------:R-:W-:Y:S02]  /*0ae0*/  IADD3 R22, P1, PT, R6, R17, RZ ;  /* 0x0000001106167210 */ /* 0x000fe40007f3e0ff */
[----:B------:R-:W-:Y:S02]  /*0af0*/  IADD3 R19, P2, PT, R7, R16, RZ ;  /* 0x0000001007137210 */ /* 0x000fe40007f5e0ff */
[----:B------:R-:W-:Y:S02]  /*0b00*/  LEA.HI.X.SX32 R17, R17, R10, 0x1, P1 ;  /* 0x0000000a11117211 */ /* 0x000fe400008f0eff */
[----:B------:R-:W-:Y:S02]  /*0b10*/  LEA.HI.X.SX32 R20, R16, R11, 0x1, P2 ;  /* 0x0000000b10147211 */ /* 0x000fe400010f0eff */
[----:B------:R-:W-:Y:S02]  /*0b20*/  LEA R16, P1, R22, UR8, 0x2 ;  /* 0x0000000816107c11 */ /* 0x000fe4000f8210ff */
[----:B------:R-:W-:-:S02]  /*0b30*/  LEA R18, P2, R19, UR10, 0x2 ;  /* 0x0000000a13127c11 */ /* 0x000fc4000f8410ff */
[----:B------:R-:W-:Y:S02]  /*0b40*/  LEA.HI.X R17, R22, UR9, R17, 0x2, P1 ;  /* 0x0000000916117c11 */ /* 0x000fe400088f1411 */
[----:B------:R-:W-:Y:S01]  /*0b50*/  LEA.HI.X R19, R19, UR11, R20, 0x2, P2 ;  /* 0x0000000b13137c11 */ /* 0x000fe200090f1414 */
        /* <DEDUP_REMOVED lines=9> */
[----:B------:R-:W-:Y:S06]  /*0bf0*/  BAR.SYNC.DEFER_BLOCKING 0x0 ;  /* 0x0000000000007b1d */ /* 0x000fec0000010000 */
[----:B------:R-:W3:Y:S04]  /*0c00*/  LDG.E R17, desc[UR4][R16.64] ;  /* 0x0000000410117981 */ /* 0x000ee8000c1e1900 */
[----:B------:R-:W4:Y:S01]  /*0c10*/  LDG.E R18, desc[UR4][R18.64] ;  /* 0x0000000412127981 */ /* 0x000f22000c1e1900 */
[----:B0-----:R-:W-:Y:S01]  /*0c20*/  FFMA R20, R22, R20, R23 ;  /* 0x0000001416147223 */ /* 0x001fe20000000017 */
[----:B------:R-:W-:-:S03]  /*0c30*/  VIADD R21, R21, 0x2 ;  /* 0x0000000215157836 */ /* 0x000fc60000000000 */
[----:B-1----:R-:W-:-:S04]  /*0c40*/  FFMA R15, R15, R14, R20 ;  /* 0x0000000e0f0f7223 */ /* 0x002fc80000000014 */
[----:B--2---:R-:W-:Y:S01]  /*0c50*/  FFMA R2, R2, R3, R15 ;  /* 0x0000000302027223 */ /* 0x004fe2000000000f */
[----:B---3--:R-:W-:Y:S04]  /*0c60*/  STS [R12], R17 ;  /* 0x000000110c007388 */ /* 0x008fe80000000800 */
[----:B----4-:R-:W-:Y:S01]  /*0c70*/  STS [R13], R18 ;  /* 0x000000120d007388 */ /* 0x010fe20000000800 */
        /* <DEDUP_REMOVED lines=11> */
.L_x_3:
[----:B------:R-:W-:Y:S05]  /*0d30*/  @P0 BRA `(.L_x_0) ;  /* 0x0000000000740947 */ /* 0x000fea0003800000 */
        /* <DEDUP_REMOVED lines=13> */
[----:B------:R-:W-:-:S04]  /*0e10*/  LEA.HI.X R5, R7, UR11, R6, 0x2, P1 ;  /* 0x0000000b07057c11 */ /* 0x000fc800088f1406 */
[----:B------:R-:W2:Y:S04]  /*0e20*/  LDG.E R3, desc[UR4][R2.64] ;  /* 0x0000000402037981 */ /* 0x000ea8000c1e1900 */
[----:B------:R-:W3:Y:S04]  /*0e30*/  LDG.E R4, desc[UR4][R4.64] ;  /* 0x0000000404047981 */ /* 0x000ee8000c1e1900 */
        /* <DEDUP_REMOVED lines=13> */
.L_x_0:
[----:B------:R-:W0:Y:S01]  /*0f10*/  S2R R2, SR_TID.Y ;  /* 0x0000000000027919 */ /* 0x000e220000002200 */
[----:B------:R-:W1:Y:S01]  /*0f20*/  LDC R3, c[0x0][0x3b8] ;  /* 0x0000ee00ff037b82 */ /* 0x000e620000000800 */
[----:B------:R-:W2:Y:S01]  /*0f30*/  LDCU.64 UR8, c[0x0][0x3c0] ;  /* 0x00007800ff0877ac */ /* 0x000ea20008000a00 */
[----:B------:R-:W0:Y:S01]  /*0f40*/  S2R R4, SR_TID.X ;  /* 0x0000000000047919 */ /* 0x000e220000002100 */
[----:B-1----:R-:W-:-:S04]  /*0f50*/  IMAD R0, R3, UR6, R0 ;  /* 0x0000000603007c24 */ /* 0x002fc8000f8e0200 */
[----:B------:R-:W-:Y:S02]  /*0f60*/  IMAD R0, R0, 0x3, RZ ;  /* 0x0000000300007824 */ /* 0x000fe400078e02ff */
[----:B0-----:R-:W-:-:S05]  /*0f70*/  IMAD R3, R2, R3, R4 ;  /* 0x0000000302037224 */ /* 0x001fca00078e0204 */
[----:B------:R-:W-:Y:S02]  /*0f80*/  SHF.R.S32.HI R5, RZ, 0x1f, R3 ;  /* 0x0000001fff057819 */ /* 0x000fe40000011403 */
[----:B------:R-:W-:-:S04]  /*0f90*/  IADD3 R3, P0, PT, R0, R3, RZ ;  /* 0x0000000300037210 */ /* 0x000fc80007f1e0ff */
[----:B------:R-:W-:Y:S02]  /*0fa0*/  LEA.HI.X.SX32 R0, R0, R5, 0x1, P0 ;  /* 0x0000000500007211 */ /* 0x000fe400000f0eff */
[----:B--2---:R-:W-:-:S04]  /*0fb0*/  LEA R2, P0, R3, UR8, 0x2 ;  /* 0x0000000803027c11 */ /* 0x004fc8000f8010ff */
[----:B------:R-:W-:-:S05]  /*0fc0*/  LEA.HI.X R3, R3, UR9, R0, 0x2, P0 ;  /* 0x0000000903037c11 */ /* 0x000fca00080f1400 */
[----:B------:R-:W-:Y:S01]  /*0fd0*/  STG.E desc[UR4][R2.64], R23 ;  /* 0x0000001702007986 */ /* 0x000fe2000c101904 */
[----:B------:R-:W-:Y:S05]  /*0fe0*/  EXIT ;  /* 0x000000000000794d */ /* 0x000fea0003800000 */
.L_x_4:
[----:B------:R-:W-:-:S00]  /*0ff0*/  BRA `(.L_x_4) ;  /* 0xfffffffc00fc7947 */ /* 0x000fc0000383ffff */
[----:B------:R-:W-:-:S00]  /*1000*/  NOP ;  /* 0x0000000000007918 */ /* 0x000fc00000000000 */
[----:B------:R-:W-:-:S00]  /*1010*/  NOP ;  /* 0x0000000000007918 */ /* 0x000fc00000000000 */
[----:B------:R-:W-:-:S00]  /*1020*/  NOP ;  /* 0x0000000000007918 */ /* 0x000fc00000000000 */
[----:B------:R-:W-:-:S00]  /*1030*/  NOP ;  /* 0x0000000000007918 */ /* 0x000fc00000000000 */
[----:B------:R-:W-:-:S00]  /*1040*/  NOP ;  /* 0x0000000000007918 */ /* 0x000fc00000000000 */
[----:B------:R-:W-:-:S00]  /*1050*/  NOP ;  /* 0x0000000000007918 */ /* 0x000fc00000000000 */
[----:B------:R-:W-:-:S00]  /*1060*/  NOP ;  /* 0x0000000000007918 */ /* 0x000fc00000000000 */
[----:B------:R-:W-:-:S00]  /*1070*/  NOP ;  /* 0x0000000000007918 */ /* 0x000fc00000000000 */
.L_x_5:


//--------------------- .nv.shared._Z12MatMulKernel6MatrixS_S_ --------------------------
	.section	.nv.shared._Z12MatMulKernel6MatrixS_S_,"aw",@nobits
	.sectionflags	@""
	.align	4
.nv.shared._Z12MatMulKernel6MatrixS_S_:
	.zero		1096


//--------------------- .nv.shared.reserved.0     --------------------------
	.section	.nv.shared.reserved.0,"aw",@nobits
	.weak		__nv_reservedSMEM_offset_0_alias
	.size		__nv_reservedSMEM_offset_0_alias, 0, 64
	.other		__nv_reservedSMEM_offset_0_alias,@"STO_CUDA_RESERVED_SHARED STV_DEFAULT"
__nv_reservedSMEM_offset_0_alias:
	.zero		0
	.zero		64


//--------------------- .nv.constant0._Z12MatMulKernel6MatrixS_S_ --------------------------
	.section	.nv.constant0._Z12MatMulKernel6MatrixS_S_,"a",@progbits
	.sectionflags	@""
	.align	4
.nv.constant0._Z12MatMulKernel6MatrixS_S_:
	.zero		968


//--------------------- SYMBOLS --------------------------

	.type		.nv.reservedSmem.offset0,@object
	.size		.nv.reservedSmem.offset0,0x4
	.type		.nv.reservedSmem.cap,@object
	.size		.nv.reservedSmem.cap,0x4
